//
// Generated by NVIDIA NVVM Compiler
//
// Compiler Build ID: CL-36424714
// Cuda compilation tools, release 13.0, V13.0.88
// Based on NVVM 20.0.0
//

.version 9.0
.target sm_100
.address_size 64

	// .globl	_Z16histogram_kernelPiS_i

.visible .entry _Z16histogram_kernelPiS_i(
	.param .u64 .ptr .align 1 _Z16histogram_kernelPiS_i_param_0,
	.param .u64 .ptr .align 1 _Z16histogram_kernelPiS_i_param_1,
	.param .u32 _Z16histogram_kernelPiS_i_param_2
)
{
	.reg .pred 	%p<2>;
	.reg .b32 	%r<12>;
	.reg .b64 	%rd<9>;

	ld.param.u64 	%rd1, [_Z16histogram_kernelPiS_i_param_0];
	ld.param.u64 	%rd2, [_Z16histogram_kernelPiS_i_param_1];
	ld.param.u32 	%r2, [_Z16histogram_kernelPiS_i_param_2];
	mov.u32 	%r3, %ctaid.x;
	mov.u32 	%r4, %ntid.x;
	mov.u32 	%r5, %tid.x;
	mad.lo.s32 	%r1, %r3, %r4, %r5;
	setp.ge.s32 	%p1, %r1, %r2;
	@%p1 bra 	$L__BB0_2;
	cvta.to.global.u64 	%rd3, %rd2;
	cvta.to.global.u64 	%rd4, %rd1;
	mul.wide.s32 	%rd5, %r1, 4;
	add.s64 	%rd6, %rd3, %rd5;
	ld.global.u32 	%r6, [%rd6];
	mul.hi.s32 	%r7, %r6, 954437177;
	shr.u32 	%r8, %r7, 31;
	shr.s32 	%r9, %r7, 2;
	add.s32 	%r10, %r9, %r8;
	mul.wide.s32 	%rd7, %r10, 4;
	add.s64 	%rd8, %rd4, %rd7;
	atom.global.add.u32 	%r11, [%rd8], 1;
$L__BB0_2:
	ret;

}


// ===== COMPILED SASS (sm_100) =====

	.target	sm_100

	.elftype	@"ET_EXEC"


//--------------------- .note.nv.tkinfo           --------------------------
	.section	.note.nv.tkinfo,"",@"SHT_NOTE"
	.sectionflags	@"SHF_NOTE_NV_TKINFO"
	.tkinfo
        /*0018*/ 	.word	0x00000002
        /*0030*/ 	.string	""
        /*0030*/ 	.string	"ptxas"
        /*0030*/ 	.string	"Cuda compilation tools, release 13.0, V13.0.88"
        /*0030*/ 	.string	"Build cuda_13.0.r13.0/compiler.36424714_0"
        /*0030*/ 	.string	"-arch sm_100 -m 64 "



//--------------------- .note.nv.cuinfo           --------------------------
	.section	.note.nv.cuinfo,"",@"SHT_NOTE"
	.sectionflags	@"SHF_NOTE_NV_CUINFO"
        /*0018*/ 	.short	0x0002
        /*001a*/ 	.short	0x0064
        /*001c*/ 	.short	0x0082
	.zero		2


//--------------------- .nv.info                  --------------------------
	.section	.nv.info,"",@"SHT_CUDA_INFO"
	.align	4


	//----- nvinfo : EIATTR_REGCOUNT
	.align		4
        /*0000*/ 	.byte	0x04, 0x2f
        /*0002*/ 	.short	(.L_1 - .L_0)
	.align		4
.L_0:
        /*0004*/ 	.word	index@(_Z16histogram_kernelPiS_i)
        /*0008*/ 	.word	0x0000000c


	//----- nvinfo : EIATTR_FRAME_SIZE
	.align		4
.L_1:
        /*000c*/ 	.byte	0x04, 0x11
        /*000e*/ 	.short	(.L_3 - .L_2)
	.align		4
.L_2:
        /*0010*/ 	.word	index@(_Z16histogram_kernelPiS_i)
        /*0014*/ 	.word	0x00000000


	//----- nvinfo : EIATTR_MIN_STACK_SIZE
	.align		4
.L_3:
        /*0018*/ 	.byte	0x04, 0x12
        /*001a*/ 	.short	(.L_5 - .L_4)
	.align		4
.L_4:
        /*001c*/ 	.word	index@(_Z16histogram_kernelPiS_i)
        /*0020*/ 	.word	0x00000000
.L_5:


//--------------------- .nv.compat                --------------------------
	.section	.nv.compat,"",@"SHT_CUDA_COMPAT_INFO"
	.align	4
        /*0000*/ 	.byte	0x02, 0x09, 0x00, 0x00, 0x02, 0x02, 0x01, 0x00, 0x02, 0x05, 0x05, 0x00, 0x03, 0x07, 0x01, 0x01
        /*0010*/ 	.byte	0x02, 0x03, 0x00, 0x00, 0x02, 0x06, 0x01, 0x00, 0x04, 0x0b, 0x08, 0x00, 0x09, 0x00, 0x00, 0x00
        /*0020*/ 	.byte	0x00, 0x00, 0x00, 0x00


//--------------------- .nv.info._Z16histogram_kernelPiS_i --------------------------
	.section	.nv.info._Z16histogram_kernelPiS_i,"",@"SHT_CUDA_INFO"
	.sectionflags	@""
	.align	4


	//----- nvinfo : EIATTR_CUDA_API_VERSION
	.align		4
        /*0000*/ 	.byte	0x04, 0x37
        /*0002*/ 	.short	(.L_7 - .L_6)
.L_6:
        /*0004*/ 	.word	0x00000082


	//----- nvinfo : EIATTR_KPARAM_INFO
	.align		4
.L_7:
        /*0008*/ 	.byte	0x04, 0x17
        /*000a*/ 	.short	(.L_9 - .L_8)
.L_8:
        /*000c*/ 	.word	0x00000000
        /*0010*/ 	.short	0x0002
        /*0012*/ 	.short	0x0010
        /*0014*/ 	.byte	0x00, 0xf0, 0x11, 0x00


	//----- nvinfo : EIATTR_KPARAM_INFO
	.align		4
.L_9:
        /*0018*/ 	.byte	0x04, 0x17
        /*001a*/ 	.short	(.L_11 - .L_10)
.L_10:
        /*001c*/ 	.word	0x00000000
        /*0020*/ 	.short	0x0001
        /*0022*/ 	.short	0x0008
        /*0024*/ 	.byte	0x00, 0xf5, 0x21, 0x00


	//----- nvinfo : EIATTR_KPARAM_INFO
	.align		4
.L_11:
        /*0028*/ 	.byte	0x04, 0x17
        /*002a*/ 	.short	(.L_13 - .L_12)
.L_12:
        /*002c*/ 	.word	0x00000000
        /*0030*/ 	.short	0x0000
        /*0032*/ 	.short	0x0000
        /*0034*/ 	.byte	0x00, 0xf5, 0x21, 0x00


	//----- nvinfo : EIATTR_SPARSE_MMA_MASK
	.align		4
.L_13:
        /*0038*/ 	.byte	0x03, 0x50
        /*003a*/ 	.short	0x0000


	//----- nvinfo : EIATTR_MAXREG_COUNT
	.align		4
        /*003c*/ 	.byte	0x03, 0x1b
        /*003e*/ 	.short	0x00ff


	//----- nvinfo : EIATTR_MERCURY_ISA_VERSION
	.align		4
        /*0040*/ 	.byte	0x03, 0x5f
        /*0042*/ 	.short	0x0101


	//----- nvinfo : EIATTR_VRC_CTA_INIT_COUNT
	.align		4
        /*0044*/ 	.byte	0x02, 0x4a
	.zero		1
	.zero		1


	//----- nvinfo : EIATTR_EXIT_INSTR_OFFSETS
	.align		4
        /*0048*/ 	.byte	0x04, 0x1c
        /*004a*/ 	.short	(.L_15 - .L_14)


	//   ....[0]....
.L_14:
        /*004c*/ 	.word	0x00000070


	//   ....[1]....
        /*0050*/ 	.word	0x00000130


	//----- nvinfo : EIATTR_CBANK_PARAM_SIZE
	.align		4
.L_15:
        /*0054*/ 	.byte	0x03, 0x19
        /*0056*/ 	.short	0x0014


	//----- nvinfo : EIATTR_PARAM_CBANK
	.align		4
        /*0058*/ 	.byte	0x04, 0x0a
        /*005a*/ 	.short	(.L_17 - .L_16)
	.align		4
.L_16:
        /*005c*/ 	.word	index@(.nv.constant0._Z16histogram_kernelPiS_i)
        /*0060*/ 	.short	0x0380
        /*0062*/ 	.short	0x0014


	//----- nvinfo : EIATTR_SW_WAR
	.align		4
.L_17:
        /*0064*/ 	.byte	0x04, 0x36
        /*0066*/ 	.short	(.L_19 - .L_18)
.L_18:
        /*0068*/ 	.word	0x00000008
.L_19:


//--------------------- .nv.callgraph             --------------------------
	.section	.nv.callgraph,"",@"SHT_CUDA_CALLGRAPH"
	.align	4
	.sectionentsize	8
	.align		4
        /*0000*/ 	.word	0x00000000
	.align		4
        /*0004*/ 	.word	0xffffffff
	.align		4
        /*0008*/ 	.word	0x00000000
	.align		4
        /*000c*/ 	.word	0xfffffffe
	.align		4
        /*0010*/ 	.word	0x00000000
	.align		4
        /*0014*/ 	.word	0xfffffffd
	.align		4
        /*0018*/ 	.word	0x00000000
	.align		4
        /*001c*/ 	.word	0xfffffffc


//--------------------- .text._Z16histogram_kernelPiS_i --------------------------
	.section	.text._Z16histogram_kernelPiS_i,"ax",@progbits
	.align	128
        .global         _Z16histogram_kernelPiS_i
        .type           _Z16histogram_kernelPiS_i,@function
        .size           _Z16histogram_kernelPiS_i,(.L_x_1 - _Z16histogram_kernelPiS_i)
        .other          _Z16histogram_kernelPiS_i,@"STO_CUDA_ENTRY STV_DEFAULT"
_Z16histogram_kernelPiS_i:
.text._Z16histogram_kernelPiS_i:
[----:B------:R-:W-:Y:S01]  /*0000*/  LDC R1, c[0x0][0x37c] ;  /* 0x0000df00ff017b82 */ /* 0x000fe20000000800 */
[----:B------:R-:W0:Y:S07]  /*0010*/  S2R R0, SR_TID.X ;  /* 0x0000000000007919 */ /* 0x000e2e0000002100 */
[----:B------:R-:W0:Y:S01]  /*0020*/  S2UR UR4, SR_CTAID.X ;  /* 0x00000000000479c3 */ /* 0x000e220000002500 */
[----:B------:R-:W1:Y:S07]  /*0030*/  LDCU UR5, c[0x0][0x390] ;  /* 0x00007200ff0577ac */ /* 0x000e6e0008000800 */
[----:B------:R-:W0:Y:S02]  /*0040*/  LDC R5, c[0x0][0x360] ;  /* 0x0000d800ff057b82 */ /* 0x000e240000000800 */
[----:B0-----:R-:W-:-:S05]  /*0050*/  IMAD R5, R5, UR4, R0 ;  /* 0x0000000405057c24 */ /* 0x001fca000f8e0200 */
[----:B-1----:R-:W-:-:S13]  /*0060*/  ISETP.GE.AND P0, PT, R5, UR5, PT ;  /* 0x0000000505007c0c */ /* 0x002fda000bf06270 */
[----:B------:R-:W-:Y:S05]  /*0070*/  @P0 EXIT ;  /* 0x000000000000094d */ /* 0x000fea0003800000 */
[----:B------:R-:W0:Y:S01]  /*0080*/  LDC.64 R2, c[0x0][0x388] ;  /* 0x0000e200ff027b82 */ /* 0x000e220000000a00 */
[----:B------:R-:W1:Y:S01]  /*0090*/  LDCU.64 UR4, c[0x0][0x358] ;  /* 0x00006b00ff0477ac */ /* 0x000e620008000a00 */
[----:B0-----:R-:W-:-:S06]  /*00a0*/  IMAD.WIDE R2, R5, 0x4, R2 ;  /* 0x0000000405027825 */ /* 0x001fcc00078e0202 */
[----:B------:R-:W0:Y:S01]  /*00b0*/  LDC.64 R4, c[0x0][0x380] ;  /* 0x0000e000ff047b82 */ /* 0x000e220000000a00 */
[----:B-1----:R-:W2:Y:S01]  /*00c0*/  LDG.E R2, desc[UR4][R2.64] ;  /* 0x0000000402027981 */ /* 0x002ea2000c1e1900 */
[----:B------:R-:W-:Y:S02]  /*00d0*/  HFMA2 R9, -RZ, RZ, 0, 5.9604644775390625e-08 ;  /* 0x00000001ff097431 */ /* 0x000fe400000001ff */
[----:B--2---:R-:W-:-:S05]  /*00e0*/  IMAD.HI R0, R2, 0x38e38e39, RZ ;  /* 0x38e38e3902007827 */ /* 0x004fca00078e02ff */
[----:B------:R-:W-:-:S04]  /*00f0*/  SHF.R.U32.HI R7, RZ, 0x1f, R0 ;  /* 0x0000001fff077819 */ /* 0x000fc80000011600 */
[----:B------:R-:W-:-:S05]  /*0100*/  LEA.HI.SX32 R7, R0, R7, 0x1e ;  /* 0x0000000700077211 */ /* 0x000fca00078ff2ff */
[----:B0-----:R-:W-:-:S05]  /*0110*/  IMAD.WIDE R4, R7, 0x4, R4 ;  /* 0x0000000407047825 */ /* 0x001fca00078e0204 */
[----:B------:R-:W-:Y:S01]  /*0120*/  REDG.E.ADD.STRONG.GPU desc[UR4][R4.64], R9 ;  /* 0x000000090400798e */ /* 0x000fe2000c12e104 */
[----:B------:R-:W-:Y:S05]  /*0130*/  EXIT ;  /* 0x000000000000794d */ /* 0x000fea0003800000 */
.L_x_0:
[----:B------:R-:W-:-:S00]  /*0140*/  BRA `(.L_x_0) ;  /* 0xfffffffc00fc7947 */ /* 0x000fc0000383ffff */
[----:B------:R-:W-:-:S00]  /*0150*/  NOP ;  /* 0x0000000000007918 */ /* 0x000fc00000000000 */
        /* <DEDUP_REMOVED lines=10> */
.L_x_1:


//--------------------- .nv.shared.reserved.0     --------------------------
	.section	.nv.shared.reserved.0,"aw",@nobits
	.weak		__nv_reservedSMEM_offset_0_alias
	.size		__nv_reservedSMEM_offset_0_alias, 0, 64
	.other		__nv_reservedSMEM_offset_0_alias,@"STO_CUDA_RESERVED_SHARED STV_DEFAULT"
__nv_reservedSMEM_offset_0_alias:
	.zero		0
	.zero		64


//--------------------- .nv.constant0._Z16histogram_kernelPiS_i --------------------------
	.section	.nv.constant0._Z16histogram_kernelPiS_i,"a",@progbits
	.sectionflags	@""
	.align	4
.nv.constant0._Z16histogram_kernelPiS_i:
	.zero		916


//--------------------- SYMBOLS --------------------------

	.type		.nv.reservedSmem.offset0,@object
	.size		.nv.reservedSmem.offset0,0x4
